//
// Generated by NVIDIA NVVM Compiler
//
// Compiler Build ID: CL-36424714
// Cuda compilation tools, release 13.0, V13.0.88
// Based on NVVM 20.0.0
//

.version 9.0
.target sm_100
.address_size 64

	// .globl	_Z13mm_new_8_copyPfS_S_i
// _ZZ13mm_new_8_copyPfS_S_iE2sA has been demoted
// _ZZ13mm_new_8_copyPfS_S_iE2sB has been demoted

.visible .entry _Z13mm_new_8_copyPfS_S_i(
	.param .u64 .ptr .align 1 _Z13mm_new_8_copyPfS_S_i_param_0,
	.param .u64 .ptr .align 1 _Z13mm_new_8_copyPfS_S_i_param_1,
	.param .u64 .ptr .align 1 _Z13mm_new_8_copyPfS_S_i_param_2,
	.param .u32 _Z13mm_new_8_copyPfS_S_i_param_3
)
.maxntid 256
.minnctapersm 2
{
	.reg .pred 	%p<6>;
	.reg .b16 	%rs<4>;
	.reg .b32 	%r<86>;
	.reg .b32 	%f<515>;
	.reg .b64 	%rd<46>;
	// demoted variable
	.shared .align 4 .b8 _ZZ13mm_new_8_copyPfS_S_iE2sA[8192];
	// demoted variable
	.shared .align 4 .b8 _ZZ13mm_new_8_copyPfS_S_iE2sB[8192];
	ld.param.u64 	%rd12, [_Z13mm_new_8_copyPfS_S_i_param_0];
	ld.param.u64 	%rd13, [_Z13mm_new_8_copyPfS_S_i_param_1];
	ld.param.u64 	%rd14, [_Z13mm_new_8_copyPfS_S_i_param_2];
	ld.param.u32 	%r28, [_Z13mm_new_8_copyPfS_S_i_param_3];
	cvta.to.global.u64 	%rd15, %rd14;
	cvta.to.global.u64 	%rd16, %rd13;
	cvta.to.global.u64 	%rd17, %rd12;
	mov.u32 	%r1, %tid.x;
	mov.u32 	%r29, %ctaid.x;
	mov.u32 	%r30, %ctaid.y;
	shr.u32 	%r31, %r1, 5;
	shr.u32 	%r32, %r1, 1;
	and.b32  	%r2, %r31, 1;
	shl.b32 	%r33, %r1, 1;
	and.b32  	%r34, %r33, 64;
	and.b32  	%r3, %r1, 7;
	shl.b32 	%r35, %r1, 2;
	and.b32  	%r36, %r35, 28;
	and.b32  	%r37, %r35, 4;
	and.b32  	%r38, %r35, 124;
	and.b32  	%r4, %r32, 108;
	or.b32  	%r5, %r34, %r36;
	mul.lo.s32 	%r39, %r29, %r28;
	shl.b32 	%r40, %r39, 7;
	mul.wide.s32 	%rd18, %r40, 4;
	add.s64 	%rd1, %rd17, %rd18;
	shl.b32 	%r41, %r30, 7;
	mul.wide.u32 	%rd19, %r41, 4;
	add.s64 	%rd2, %rd16, %rd19;
	add.s32 	%r42, %r40, %r41;
	mul.wide.s32 	%rd20, %r42, 4;
	add.s64 	%rd3, %rd15, %rd20;
	mad.lo.s32 	%r6, %r28, %r32, %r37;
	mul.wide.s32 	%rd21, %r6, 4;
	add.s64 	%rd22, %rd1, %rd21;
	ld.global.v4.f32 	{%f382, %f381, %f380, %f379}, [%rd22];
	mad.lo.s32 	%r7, %r28, %r31, %r38;
	mul.wide.s32 	%rd23, %r7, 4;
	add.s64 	%rd24, %rd2, %rd23;
	ld.global.v4.f32 	{%f386, %f385, %f384, %f383}, [%rd24];
	shl.b32 	%r43, %r1, 9;
	and.b32  	%r44, %r43, 512;
	or.b32  	%r8, %r44, %r32;
	shl.b32 	%r45, %r8, 2;
	mov.u32 	%r46, _ZZ13mm_new_8_copyPfS_S_iE2sA;
	add.s32 	%r47, %r46, %r45;
	st.shared.f32 	[%r47], %f382;
	st.shared.f32 	[%r47+512], %f381;
	st.shared.f32 	[%r47+1024], %f380;
	st.shared.f32 	[%r47+1536], %f379;
	shl.b32 	%r48, %r1, 4;
	and.b32  	%r49, %r48, 496;
	shl.b32 	%r50, %r31, 9;
	or.b32  	%r51, %r50, %r49;
	mov.u32 	%r52, _ZZ13mm_new_8_copyPfS_S_iE2sB;
	add.s32 	%r9, %r52, %r51;
	st.shared.v4.f32 	[%r9], {%f386, %f385, %f384, %f383};
	bar.sync 	0;
	shl.b32 	%r10, %r28, 3;
	shr.s32 	%r53, %r28, 31;
	shr.u32 	%r54, %r53, 29;
	add.s32 	%r55, %r28, %r54;
	shr.s32 	%r11, %r55, 3;
	setp.lt.s32 	%p1, %r28, 8;
	mov.f32 	%f311, 0f00000000;
	mov.f32 	%f312, %f311;
	mov.f32 	%f313, %f311;
	mov.f32 	%f314, %f311;
	mov.f32 	%f315, %f311;
	mov.f32 	%f316, %f311;
	mov.f32 	%f317, %f311;
	mov.f32 	%f318, %f311;
	mov.f32 	%f319, %f311;
	mov.f32 	%f320, %f311;
	mov.f32 	%f321, %f311;
	mov.f32 	%f322, %f311;
	mov.f32 	%f323, %f311;
	mov.f32 	%f324, %f311;
	mov.f32 	%f325, %f311;
	mov.f32 	%f326, %f311;
	mov.f32 	%f327, %f311;
	mov.f32 	%f328, %f311;
	mov.f32 	%f329, %f311;
	mov.f32 	%f330, %f311;
	mov.f32 	%f331, %f311;
	mov.f32 	%f332, %f311;
	mov.f32 	%f333, %f311;
	mov.f32 	%f334, %f311;
	mov.f32 	%f335, %f311;
	mov.f32 	%f336, %f311;
	mov.f32 	%f337, %f311;
	mov.f32 	%f338, %f311;
	mov.f32 	%f339, %f311;
	mov.f32 	%f340, %f311;
	mov.f32 	%f341, %f311;
	mov.f32 	%f342, %f311;
	mov.f32 	%f343, %f311;
	mov.f32 	%f344, %f311;
	mov.f32 	%f345, %f311;
	mov.f32 	%f346, %f311;
	mov.f32 	%f347, %f311;
	mov.f32 	%f348, %f311;
	mov.f32 	%f349, %f311;
	mov.f32 	%f350, %f311;
	mov.f32 	%f351, %f311;
	mov.f32 	%f352, %f311;
	mov.f32 	%f353, %f311;
	mov.f32 	%f354, %f311;
	mov.f32 	%f355, %f311;
	mov.f32 	%f356, %f311;
	mov.f32 	%f357, %f311;
	mov.f32 	%f358, %f311;
	mov.f32 	%f359, %f311;
	mov.f32 	%f360, %f311;
	mov.f32 	%f361, %f311;
	mov.f32 	%f362, %f311;
	mov.f32 	%f363, %f311;
	mov.f32 	%f364, %f311;
	mov.f32 	%f365, %f311;
	mov.f32 	%f366, %f311;
	mov.f32 	%f367, %f311;
	mov.f32 	%f368, %f311;
	mov.f32 	%f369, %f311;
	mov.f32 	%f370, %f311;
	mov.f32 	%f371, %f311;
	mov.f32 	%f372, %f311;
	mov.f32 	%f373, %f311;
	mov.f32 	%f374, %f311;
	@%p1 bra 	$L__BB0_9;
	add.s64 	%rd42, %rd1, 32;
	add.s32 	%r12, %r11, -1;
	shl.b32 	%r57, %r2, 8;
	shl.b32 	%r58, %r3, 4;
	or.b32  	%r59, %r57, %r58;
	add.s32 	%r61, %r59, %r52;
	add.s32 	%r13, %r61, 128;
	and.b32  	%r63, %r33, 384;
	cvt.u16.u32 	%rs1, %r1;
	shr.u16 	%rs2, %rs1, 3;
	and.b16  	%rs3, %rs2, 3;
	mul.wide.u16 	%r64, %rs3, 16;
	or.b32  	%r65, %r63, %r64;
	add.s32 	%r67, %r65, %r46;
	add.s32 	%r14, %r67, 64;
	mul.wide.s32 	%rd25, %r10, 4;
	add.s64 	%rd43, %rd2, %rd25;
	mov.b32 	%r80, 0;
	mov.f32 	%f311, 0f00000000;
	mov.u32 	%r81, %r80;
$L__BB0_2:
	setp.ge.s32 	%p2, %r80, %r12;
	@%p2 bra 	$L__BB0_4;
	add.s64 	%rd27, %rd42, %rd21;
	ld.global.v4.f32 	{%f382, %f381, %f380, %f379}, [%rd27];
	add.s64 	%rd29, %rd43, %rd23;
	ld.global.v4.f32 	{%f386, %f385, %f384, %f383}, [%rd29];
$L__BB0_4:
	shl.b32 	%r69, %r81, 12;
	add.s32 	%r83, %r13, %r69;
	add.s32 	%r82, %r14, %r69;
	mov.b32 	%r84, 0;
$L__BB0_5:
	ld.shared.v4.f32 	{%f291, %f292, %f293, %f294}, [%r82+-64];
	ld.shared.v4.f32 	{%f295, %f296, %f297, %f298}, [%r82];
	ld.shared.v4.f32 	{%f299, %f300, %f301, %f302}, [%r83+-128];
	ld.shared.v4.f32 	{%f303, %f304, %f305, %f306}, [%r83];
	fma.rn.f32 	%f374, %f291, %f299, %f374;
	fma.rn.f32 	%f373, %f291, %f300, %f373;
	fma.rn.f32 	%f372, %f291, %f301, %f372;
	fma.rn.f32 	%f371, %f291, %f302, %f371;
	fma.rn.f32 	%f370, %f291, %f303, %f370;
	fma.rn.f32 	%f369, %f291, %f304, %f369;
	fma.rn.f32 	%f368, %f291, %f305, %f368;
	fma.rn.f32 	%f367, %f291, %f306, %f367;
	fma.rn.f32 	%f366, %f292, %f299, %f366;
	fma.rn.f32 	%f365, %f292, %f300, %f365;
	fma.rn.f32 	%f364, %f292, %f301, %f364;
	fma.rn.f32 	%f363, %f292, %f302, %f363;
	fma.rn.f32 	%f362, %f292, %f303, %f362;
	fma.rn.f32 	%f361, %f292, %f304, %f361;
	fma.rn.f32 	%f360, %f292, %f305, %f360;
	fma.rn.f32 	%f359, %f292, %f306, %f359;
	fma.rn.f32 	%f358, %f293, %f299, %f358;
	fma.rn.f32 	%f357, %f293, %f300, %f357;
	fma.rn.f32 	%f356, %f293, %f301, %f356;
	fma.rn.f32 	%f355, %f293, %f302, %f355;
	fma.rn.f32 	%f354, %f293, %f303, %f354;
	fma.rn.f32 	%f353, %f293, %f304, %f353;
	fma.rn.f32 	%f352, %f293, %f305, %f352;
	fma.rn.f32 	%f351, %f293, %f306, %f351;
	fma.rn.f32 	%f350, %f294, %f299, %f350;
	fma.rn.f32 	%f349, %f294, %f300, %f349;
	fma.rn.f32 	%f348, %f294, %f301, %f348;
	fma.rn.f32 	%f347, %f294, %f302, %f347;
	fma.rn.f32 	%f346, %f294, %f303, %f346;
	fma.rn.f32 	%f345, %f294, %f304, %f345;
	fma.rn.f32 	%f344, %f294, %f305, %f344;
	fma.rn.f32 	%f343, %f294, %f306, %f343;
	fma.rn.f32 	%f342, %f295, %f299, %f342;
	fma.rn.f32 	%f341, %f295, %f300, %f341;
	fma.rn.f32 	%f340, %f295, %f301, %f340;
	fma.rn.f32 	%f339, %f295, %f302, %f339;
	fma.rn.f32 	%f338, %f295, %f303, %f338;
	fma.rn.f32 	%f337, %f295, %f304, %f337;
	fma.rn.f32 	%f336, %f295, %f305, %f336;
	fma.rn.f32 	%f335, %f295, %f306, %f335;
	fma.rn.f32 	%f334, %f296, %f299, %f334;
	fma.rn.f32 	%f333, %f296, %f300, %f333;
	fma.rn.f32 	%f332, %f296, %f301, %f332;
	fma.rn.f32 	%f331, %f296, %f302, %f331;
	fma.rn.f32 	%f330, %f296, %f303, %f330;
	fma.rn.f32 	%f329, %f296, %f304, %f329;
	fma.rn.f32 	%f328, %f296, %f305, %f328;
	fma.rn.f32 	%f327, %f296, %f306, %f327;
	fma.rn.f32 	%f326, %f297, %f299, %f326;
	fma.rn.f32 	%f325, %f297, %f300, %f325;
	fma.rn.f32 	%f324, %f297, %f301, %f324;
	fma.rn.f32 	%f323, %f297, %f302, %f323;
	fma.rn.f32 	%f322, %f297, %f303, %f322;
	fma.rn.f32 	%f321, %f297, %f304, %f321;
	fma.rn.f32 	%f320, %f297, %f305, %f320;
	fma.rn.f32 	%f319, %f297, %f306, %f319;
	fma.rn.f32 	%f318, %f298, %f299, %f318;
	fma.rn.f32 	%f317, %f298, %f300, %f317;
	fma.rn.f32 	%f316, %f298, %f301, %f316;
	fma.rn.f32 	%f315, %f298, %f302, %f315;
	fma.rn.f32 	%f314, %f298, %f303, %f314;
	fma.rn.f32 	%f313, %f298, %f304, %f313;
	fma.rn.f32 	%f312, %f298, %f305, %f312;
	fma.rn.f32 	%f311, %f298, %f306, %f311;
	add.s32 	%r84, %r84, 1;
	add.s32 	%r83, %r83, 512;
	add.s32 	%r82, %r82, 512;
	setp.ne.s32 	%p3, %r84, 8;
	@%p3 bra 	$L__BB0_5;
	setp.ge.s32 	%p4, %r80, %r12;
	@%p4 bra 	$L__BB0_8;
	xor.b32  	%r81, %r81, 1;
	xor.b32  	%r71, %r69, 4096;
	add.s32 	%r73, %r46, %r71;
	add.s32 	%r75, %r73, %r45;
	st.shared.f32 	[%r75], %f382;
	st.shared.f32 	[%r75+512], %f381;
	st.shared.f32 	[%r75+1024], %f380;
	st.shared.f32 	[%r75+1536], %f379;
	add.s32 	%r76, %r9, %r71;
	st.shared.v4.f32 	[%r76], {%f386, %f385, %f384, %f383};
	bar.sync 	0;
	add.s64 	%rd42, %rd42, 32;
	add.s64 	%rd43, %rd43, %rd25;
$L__BB0_8:
	add.s32 	%r80, %r80, 1;
	setp.ne.s32 	%p5, %r80, %r11;
	@%p5 bra 	$L__BB0_2;
$L__BB0_9:
	mad.lo.s32 	%r77, %r4, %r28, %r5;
	mul.wide.s32 	%rd31, %r77, 4;
	add.s64 	%rd32, %rd3, %rd31;
	st.global.v4.f32 	[%rd32], {%f374, %f373, %f372, %f371};
	st.global.v4.f32 	[%rd32+128], {%f370, %f369, %f368, %f367};
	shl.b32 	%r78, %r28, 4;
	add.s32 	%r79, %r77, %r78;
	mul.wide.s32 	%rd33, %r79, 4;
	add.s64 	%rd34, %rd3, %rd33;
	st.global.v4.f32 	[%rd34], {%f342, %f341, %f340, %f339};
	st.global.v4.f32 	[%rd34+128], {%f338, %f337, %f336, %f335};
	mul.wide.s32 	%rd35, %r28, 4;
	add.s64 	%rd36, %rd32, %rd35;
	st.global.v4.f32 	[%rd36], {%f366, %f365, %f364, %f363};
	st.global.v4.f32 	[%rd36+128], {%f362, %f361, %f360, %f359};
	add.s64 	%rd37, %rd34, %rd35;
	st.global.v4.f32 	[%rd37], {%f334, %f333, %f332, %f331};
	st.global.v4.f32 	[%rd37+128], {%f330, %f329, %f328, %f327};
	add.s64 	%rd38, %rd36, %rd35;
	st.global.v4.f32 	[%rd38], {%f358, %f357, %f356, %f355};
	st.global.v4.f32 	[%rd38+128], {%f354, %f353, %f352, %f351};
	add.s64 	%rd39, %rd37, %rd35;
	st.global.v4.f32 	[%rd39], {%f326, %f325, %f324, %f323};
	st.global.v4.f32 	[%rd39+128], {%f322, %f321, %f320, %f319};
	add.s64 	%rd40, %rd38, %rd35;
	st.global.v4.f32 	[%rd40], {%f350, %f349, %f348, %f347};
	st.global.v4.f32 	[%rd40+128], {%f346, %f345, %f344, %f343};
	add.s64 	%rd41, %rd39, %rd35;
	st.global.v4.f32 	[%rd41], {%f318, %f317, %f316, %f315};
	st.global.v4.f32 	[%rd41+128], {%f314, %f313, %f312, %f311};
	ret;

}


// ===== COMPILED SASS (sm_100) =====

	.target	sm_100

	.elftype	@"ET_EXEC"


//--------------------- .note.nv.tkinfo           --------------------------
	.section	.note.nv.tkinfo,"",@"SHT_NOTE"
	.sectionflags	@"SHF_NOTE_NV_TKINFO"
	.tkinfo
        /*0018*/ 	.word	0x00000002
        /*0030*/ 	.string	""
        /*0030*/ 	.string	"ptxas"
        /*0030*/ 	.string	"Cuda compilation tools, release 13.0, V13.0.88"
        /*0030*/ 	.string	"Build cuda_13.0.r13.0/compiler.36424714_0"
        /*0030*/ 	.string	"-arch sm_100 -m 64 "



//--------------------- .note.nv.cuinfo           --------------------------
	.section	.note.nv.cuinfo,"",@"SHT_NOTE"
	.sectionflags	@"SHF_NOTE_NV_CUINFO"
        /*0018*/ 	.short	0x0002
        /*001a*/ 	.short	0x0064
        /*001c*/ 	.short	0x0082
	.zero		2


//--------------------- .nv.info                  --------------------------
	.section	.nv.info,"",@"SHT_CUDA_INFO"
	.align	4


	//----- nvinfo : EIATTR_REGCOUNT
	.align		4
        /*0000*/ 	.byte	0x04, 0x2f
        /*0002*/ 	.short	(.L_1 - .L_0)
	.align		4
.L_0:
        /*0004*/ 	.word	index@(_Z13mm_new_8_copyPfS_S_i)
        /*0008*/ 	.word	0x00000080


	//----- nvinfo : EIATTR_FRAME_SIZE
	.align		4
.L_1:
        /*000c*/ 	.byte	0x04, 0x11
        /*000e*/ 	.short	(.L_3 - .L_2)
	.align		4
.L_2:
        /*0010*/ 	.word	index@(_Z13mm_new_8_copyPfS_S_i)
        /*0014*/ 	.word	0x00000038


	//----- nvinfo : EIATTR_MIN_STACK_SIZE
	.align		4
.L_3:
        /*0018*/ 	.byte	0x04, 0x12
        /*001a*/ 	.short	(.L_5 - .L_4)
	.align		4
.L_4:
        /*001c*/ 	.word	index@(_Z13mm_new_8_copyPfS_S_i)
        /*0020*/ 	.word	0x00000038
.L_5:


//--------------------- .nv.compat                --------------------------
	.section	.nv.compat,"",@"SHT_CUDA_COMPAT_INFO"
	.align	4
        /*0000*/ 	.byte	0x02, 0x09, 0x00, 0x00, 0x02, 0x02, 0x01, 0x00, 0x02, 0x05, 0x05, 0x00, 0x03, 0x07, 0x01, 0x01
        /*0010*/ 	.byte	0x02, 0x03, 0x00, 0x00, 0x02, 0x06, 0x01, 0x00, 0x04, 0x0b, 0x08, 0x00, 0x09, 0x00, 0x00, 0x00
        /*0020*/ 	.byte	0x00, 0x00, 0x00, 0x00


//--------------------- .nv.info._Z13mm_new_8_copyPfS_S_i --------------------------
	.section	.nv.info._Z13mm_new_8_copyPfS_S_i,"",@"SHT_CUDA_INFO"
	.sectionflags	@""
	.align	4


	//----- nvinfo : EIATTR_CUDA_API_VERSION
	.align		4
        /*0000*/ 	.byte	0x04, 0x37
        /*0002*/ 	.short	(.L_7 - .L_6)
.L_6:
        /*0004*/ 	.word	0x00000082


	//----- nvinfo : EIATTR_KPARAM_INFO
	.align		4
.L_7:
        /*0008*/ 	.byte	0x04, 0x17
        /*000a*/ 	.short	(.L_9 - .L_8)
.L_8:
        /*000c*/ 	.word	0x00000000
        /*0010*/ 	.short	0x0003
        /*0012*/ 	.short	0x0018
        /*0014*/ 	.byte	0x00, 0xf0, 0x11, 0x00


	//----- nvinfo : EIATTR_KPARAM_INFO
	.align		4
.L_9:
        /*0018*/ 	.byte	0x04, 0x17
        /*001a*/ 	.short	(.L_11 - .L_10)
.L_10:
        /*001c*/ 	.word	0x00000000
        /*0020*/ 	.short	0x0002
        /*0022*/ 	.short	0x0010
        /*0024*/ 	.byte	0x00, 0xf5, 0x21, 0x00


	//----- nvinfo : EIATTR_KPARAM_INFO
	.align		4
.L_11:
        /*0028*/ 	.byte	0x04, 0x17
        /*002a*/ 	.short	(.L_13 - .L_12)
.L_12:
        /*002c*/ 	.word	0x00000000
        /*0030*/ 	.short	0x0001
        /*0032*/ 	.short	0x0008
        /*0034*/ 	.byte	0x00, 0xf5, 0x21, 0x00


	//----- nvinfo : EIATTR_KPARAM_INFO
	.align		4
.L_13:
        /*0038*/ 	.byte	0x04, 0x17
        /*003a*/ 	.short	(.L_15 - .L_14)
.L_14:
        /*003c*/ 	.word	0x00000000
        /*0040*/ 	.short	0x0000
        /*0042*/ 	.short	0x0000
        /*0044*/ 	.byte	0x00, 0xf5, 0x21, 0x00


	//----- nvinfo : EIATTR_SPARSE_MMA_MASK
	.align		4
.L_15:
        /*0048*/ 	.byte	0x03, 0x50
        /*004a*/ 	.short	0x0000


	//----- nvinfo : EIATTR_MAXREG_COUNT
	.align		4
        /*004c*/ 	.byte	0x03, 0x1b
        /*004e*/ 	.short	0x0080


	//----- nvinfo : EIATTR_NUM_BARRIERS
	.align		4
        /*0050*/ 	.byte	0x02, 0x4c
        /*0052*/ 	.byte	0x01
	.zero		1


	//----- nvinfo : EIATTR_ANNOTATIONS
	.align		4
        /*0054*/ 	.byte	0x04, 0x55
        /*0056*/ 	.short	(.L_17 - .L_16)


	//   ....[0]....
.L_16:
        /*0058*/ 	.word	0x00000001
        /*005c*/ 	.byte	0x40, 0x01, 0x00, 0x00, 0x01, 0x00, 0x00, 0x00, 0xa0, 0x01, 0x00, 0x00, 0x01, 0x00, 0x00, 0x00
        /* <DEDUP_REMOVED lines=11> */
        /*011c*/ 	.byte	0x50, 0x1a, 0x00, 0x00, 0x01, 0x00, 0x00, 0x00, 0x80, 0x1b, 0x00, 0x00


	//----- nvinfo : EIATTR_MERCURY_ISA_VERSION
	.align		4
.L_17:
        /*0128*/ 	.byte	0x03, 0x5f
        /*012a*/ 	.short	0x0101


	//----- nvinfo : EIATTR_VRC_CTA_INIT_COUNT
	.align		4
        /*012c*/ 	.byte	0x02, 0x4a
	.zero		1
	.zero		1


	//----- nvinfo : EIATTR_EXIT_INSTR_OFFSETS
	.align		4
        /*0130*/ 	.byte	0x04, 0x1c
        /*0132*/ 	.short	(.L_19 - .L_18)


	//   ....[0]....
.L_18:
        /*0134*/ 	.word	0x00001dd0


	//----- nvinfo : EIATTR_MAX_THREADS
	.align		4
.L_19:
        /*0138*/ 	.byte	0x04, 0x05
        /*013a*/ 	.short	(.L_21 - .L_20)
.L_20:
        /*013c*/ 	.word	0x00000100
        /*0140*/ 	.word	0x00000001
        /*0144*/ 	.word	0x00000001


	//----- nvinfo : EIATTR_CBANK_PARAM_SIZE
	.align		4
.L_21:
        /*0148*/ 	.byte	0x03, 0x19
        /*014a*/ 	.short	0x001c


	//----- nvinfo : EIATTR_PARAM_CBANK
	.align		4
        /*014c*/ 	.byte	0x04, 0x0a
        /*014e*/ 	.short	(.L_23 - .L_22)
	.align		4
.L_22:
        /*0150*/ 	.word	index@(.nv.constant0._Z13mm_new_8_copyPfS_S_i)
        /*0154*/ 	.short	0x0380
        /*0156*/ 	.short	0x001c


	//----- nvinfo : EIATTR_SW_WAR
	.align		4
.L_23:
        /*0158*/ 	.byte	0x04, 0x36
        /*015a*/ 	.short	(.L_25 - .L_24)
.L_24:
        /*015c*/ 	.word	0x00000008
.L_25:


//--------------------- .nv.callgraph             --------------------------
	.section	.nv.callgraph,"",@"SHT_CUDA_CALLGRAPH"
	.align	4
	.sectionentsize	8
	.align		4
        /*0000*/ 	.word	0x00000000
	.align		4
        /*0004*/ 	.word	0xffffffff
	.align		4
        /*0008*/ 	.word	0x00000000
	.align		4
        /*000c*/ 	.word	0xfffffffe
	.align		4
        /*0010*/ 	.word	0x00000000
	.align		4
        /*0014*/ 	.word	0xfffffffd
	.align		4
        /*0018*/ 	.word	0x00000000
	.align		4
        /*001c*/ 	.word	0xfffffffc


//--------------------- .text._Z13mm_new_8_copyPfS_S_i --------------------------
	.section	.text._Z13mm_new_8_copyPfS_S_i,"ax",@progbits
	.align	128
        .global         _Z13mm_new_8_copyPfS_S_i
        .type           _Z13mm_new_8_copyPfS_S_i,@function
        .size           _Z13mm_new_8_copyPfS_S_i,(.L_x_6 - _Z13mm_new_8_copyPfS_S_i)
        .other          _Z13mm_new_8_copyPfS_S_i,@"STO_CUDA_ENTRY STV_DEFAULT"
_Z13mm_new_8_copyPfS_S_i:
.text._Z13mm_new_8_copyPfS_S_i:
[----:B------:R-:W0:Y:S01]  /*0000*/  LDC R1, c[0x0][0x37c] ;  /* 0x0000df00ff017b82 */ /* 0x000e220000000800 */
[----:B------:R-:W1:Y:S07]  /*0010*/  S2R R72, SR_TID.X ;  /* 0x0000000000487919 */ /* 0x000e6e0000002100 */
[----:B------:R-:W2:Y:S01]  /*0020*/  S2UR UR4, SR_CTAID.X ;  /* 0x00000000000479c3 */ /* 0x000ea20000002500 */
[----:B------:R-:W3:Y:S01]  /*0030*/  LDCU.64 UR8, c[0x0][0x358] ;  /* 0x00006b00ff0877ac */ /* 0x000ee20008000a00 */
[----:B0-----:R-:W-:Y:S01]  /*0040*/  IADD3 R1, PT, PT, R1, -0x38, RZ ;  /* 0xffffffc801017810 */ /* 0x001fe20007ffe0ff */
[----:B------:R-:W0:Y:S05]  /*0050*/  S2R R14, SR_CTAID.Y ;  /* 0x00000000000e7919 */ /* 0x000e2a0000002600 */
[----:B------:R-:W2:Y:S08]  /*0060*/  LDC R0, c[0x0][0x398] ;  /* 0x0000e600ff007b82 */ /* 0x000eb00000000800 */
[----:B------:R-:W4:Y:S08]  /*0070*/  LDC.64 R2, c[0x0][0x380] ;  /* 0x0000e000ff027b82 */ /* 0x000f300000000a00 */
[----:B------:R-:W5:Y:S01]  /*0080*/  LDC.64 R118, c[0x0][0x388] ;  /* 0x0000e200ff767b82 */ /* 0x000f620000000a00 */
[----:B-1----:R-:W-:Y:S01]  /*0090*/  SHF.L.U32 R7, R72, 0x2, RZ ;  /* 0x0000000248077819 */ /* 0x002fe200000006ff */
[----:B--2---:R-:W-:Y:S01]  /*00a0*/  IMAD R4, R0, UR4, RZ ;  /* 0x0000000400047c24 */ /* 0x004fe2000f8e02ff */
[----:B------:R-:W-:-:S04]  /*00b0*/  SHF.R.U32.HI R15, RZ, 0x1, R72 ;  /* 0x00000001ff0f7819 */ /* 0x000fc80000011648 */
[----:B------:R-:W-:Y:S02]  /*00c0*/  SHF.L.U32 R17, R4, 0x7, RZ ;  /* 0x0000000704117819 */ /* 0x000fe400000006ff */
[----:B------:R-:W-:Y:S02]  /*00d0*/  LOP3.LUT R4, R7, 0x4, RZ, 0xc0, !PT ;  /* 0x0000000407047812 */ /* 0x000fe400078ec0ff */
[----:B0-----:R-:W-:Y:S01]  /*00e0*/  SHF.L.U32 R14, R14, 0x7, RZ ;  /* 0x000000070e0e7819 */ /* 0x001fe200000006ff */
[----:B----4-:R-:W-:Y:S01]  /*00f0*/  IMAD.WIDE R2, R17, 0x4, R2 ;  /* 0x0000000411027825 */ /* 0x010fe200078e0202 */
[----:B------:R-:W-:-:S03]  /*0100*/  SHF.R.U32.HI R13, RZ, 0x5, R72 ;  /* 0x00000005ff0d7819 */ /* 0x000fc60000011648 */
[----:B------:R-:W-:Y:S01]  /*0110*/  IMAD R5, R15, R0, R4 ;  /* 0x000000000f057224 */ /* 0x000fe200078e0204 */
[----:B------:R-:W-:Y:S01]  /*0120*/  LOP3.LUT R4, R7, 0x7c, RZ, 0xc0, !PT ;  /* 0x0000007c07047812 */ /* 0x000fe200078ec0ff */
[----:B-----5:R-:W-:-:S03]  /*0130*/  IMAD.WIDE.U32 R118, R14, 0x4, R118 ;  /* 0x000000040e767825 */ /* 0x020fc600078e0076 */
[----:B------:R0:W-:Y:S01]  /*0140*/  STL [R1+0x18], R5 ;  /* 0x0000180501007387 */ /* 0x0001e20000100800 */
[----:B------:R-:W-:-:S06]  /*0150*/  IMAD.WIDE R8, R5, 0x4, R2 ;  /* 0x0000000405087825 */ /* 0x000fcc00078e0202 */
[----:B---3--:R-:W2:Y:S01]  /*0160*/  LDG.E.128 R8, desc[UR8][R8.64] ;  /* 0x0000000808087981 */ /* 0x008ea2000c1e1d00 */
[----:B0-----:R-:W-:-:S04]  /*0170*/  IMAD R5, R13, R0, R4 ;  /* 0x000000000d057224 */ /* 0x001fc800078e0204 */
[----:B------:R-:W-:Y:S01]  /*0180*/  IMAD.WIDE R120, R5, 0x4, R118 ;  /* 0x0000000405787825 */ /* 0x000fe200078e0276 */
[----:B------:R-:W0:Y:S01]  /*0190*/  S2R R19, SR_CgaCtaId ;  /* 0x0000000000137919 */ /* 0x000e220000008800 */
[----:B------:R1:W-:Y:S04]  /*01a0*/  STL [R1+0x14], R5 ;  /* 0x0000140501007387 */ /* 0x0003e80000100800 */
[----:B------:R-:W3:Y:S01]  /*01b0*/  LDG.E.128 R120, desc[UR8][R120.64] ;  /* 0x0000000878787981 */ /* 0x000ee2000c1e1d00 */
[----:B------:R-:W-:Y:S02]  /*01c0*/  IADD3 R17, PT, PT, R17, R14, RZ ;  /* 0x0000000e11117210 */ /* 0x000fe40007ffe0ff */
[----:B------:R-:W-:Y:S02]  /*01d0*/  CS2R R66, SRZ ;  /* 0x0000000000427805 */ /* 0x000fe4000001ff00 */
[----:B------:R-:W-:-:S02]  /*01e0*/  MOV R16, 0x400 ;  /* 0x0000040000107802 */ /* 0x000fc40000000f00 */
[----:B------:R-:W-:Y:S02]  /*01f0*/  CS2R R64, SRZ ;  /* 0x0000000000407805 */ /* 0x000fe4000001ff00 */
[C---:B------:R-:W-:Y:S01]  /*0200*/  SHF.L.U32 R14, R72.reuse, 0x4, RZ ;  /* 0x00000004480e7819 */ /* 0x040fe200000006ff */
[----:B-1----:R-:W1:Y:S01]  /*0210*/  LDC.64 R4, c[0x0][0x390] ;  /* 0x0000e400ff047b82 */ /* 0x002e620000000a00 */
[----:B------:R-:W-:Y:S02]  /*0220*/  SHF.L.U32 R6, R72, 0x9, RZ ;  /* 0x0000000948067819 */ /* 0x000fe400000006ff */
[----:B------:R-:W-:Y:S02]  /*0230*/  CS2R R70, SRZ ;  /* 0x0000000000467805 */ /* 0x000fe4000001ff00 */
[----:B------:R-:W-:Y:S02]  /*0240*/  IADD3 R18, PT, PT, R16, 0x2000, RZ ;  /* 0x0000200010127810 */ /* 0x000fe40007ffe0ff */
[----:B------:R-:W-:-:S02]  /*0250*/  CS2R R68, SRZ ;  /* 0x0000000000447805 */ /* 0x000fc4000001ff00 */
[----:B------:R-:W-:Y:S02]  /*0260*/  LOP3.LUT R14, R14, 0x1f0, RZ, 0xc0, !PT ;  /* 0x000001f00e0e7812 */ /* 0x000fe400078ec0ff */
[----:B------:R-:W-:Y:S02]  /*0270*/  CS2R R78, SRZ ;  /* 0x00000000004e7805 */ /* 0x000fe4000001ff00 */
[----:B------:R-:W-:Y:S02]  /*0280*/  LOP3.LUT R15, R15, 0x200, R6, 0xf8, !PT ;  /* 0x000002000f0f7812 */ /* 0x000fe400078ef806 */
[----:B------:R-:W-:Y:S02]  /*0290*/  CS2R R76, SRZ ;  /* 0x00000000004c7805 */ /* 0x000fe4000001ff00 */
[----:B------:R-:W-:Y:S02]  /*02a0*/  LEA R14, R13, R14, 0x9 ;  /* 0x0000000e0d0e7211 */ /* 0x000fe400078e48ff */
[----:B------:R-:W-:-:S02]  /*02b0*/  CS2R R82, SRZ ;  /* 0x0000000000527805 */ /* 0x000fc4000001ff00 */
[----:B------:R-:W-:Y:S02]  /*02c0*/  ISETP.GE.AND P0, PT, R0, 0x8, PT ;  /* 0x000000080000780c */ /* 0x000fe40003f06270 */
[----:B------:R-:W-:Y:S02]  /*02d0*/  CS2R R80, SRZ ;  /* 0x0000000000507805 */ /* 0x000fe4000001ff00 */
[----:B------:R-:W-:Y:S02]  /*02e0*/  SHF.L.U32 R12, R72, 0x1, RZ ;  /* 0x00000001480c7819 */ /* 0x000fe400000006ff */
[----:B------:R-:W-:Y:S02]  /*02f0*/  CS2R R22, SRZ ;  /* 0x0000000000167805 */ /* 0x000fe4000001ff00 */
[----:B------:R-:W-:Y:S02]  /*0300*/  CS2R R20, SRZ ;  /* 0x0000000000147805 */ /* 0x000fe4000001ff00 */
[----:B------:R-:W-:-:S02]  /*0310*/  CS2R R26, SRZ ;  /* 0x00000000001a7805 */ /* 0x000fc4000001ff00 */
[----:B------:R-:W-:Y:S02]  /*0320*/  LOP3.LUT R6, R12, 0x40, RZ, 0xc0, !PT ;  /* 0x000000400c067812 */ /* 0x000fe400078ec0ff */
[----:B------:R-:W-:Y:S02]  /*0330*/  CS2R R24, SRZ ;  /* 0x0000000000187805 */ /* 0x000fe4000001ff00 */
[C---:B0-----:R-:W-:Y:S02]  /*0340*/  LEA R73, R19.reuse, R16, 0x18 ;  /* 0x0000001013497211 */ /* 0x041fe400078ec0ff */
[----:B------:R-:W-:Y:S02]  /*0350*/  CS2R R30, SRZ ;  /* 0x00000000001e7805 */ /* 0x000fe4000001ff00 */
[----:B------:R-:W-:Y:S02]  /*0360*/  LEA R19, R19, R18, 0x18 ;  /* 0x0000001213137211 */ /* 0x000fe400078ec0ff */
[----:B------:R-:W-:-:S02]  /*0370*/  CS2R R28, SRZ ;  /* 0x00000000001c7805 */ /* 0x000fc4000001ff00 */
[----:B------:R-:W-:Y:S01]  /*0380*/  LEA R16, R15, R73, 0x2 ;  /* 0x000000490f107211 */ /* 0x000fe200078e10ff */
[----:B------:R-:W-:Y:S01]  /*0390*/  STL [R1+0x30], R73 ;  /* 0x0000304901007387 */ /* 0x000fe20000100800 */
[----:B-1----:R-:W-:Y:S01]  /*03a0*/  IMAD.WIDE R4, R17, 0x4, R4 ;  /* 0x0000000411047825 */ /* 0x002fe200078e0204 */
[----:B------:R-:W-:Y:S02]  /*03b0*/  SHF.R.S32.HI R17, RZ, 0x1f, R0 ;  /* 0x0000001fff117819 */ /* 0x000fe40000011400 */
[----:B------:R-:W-:Y:S01]  /*03c0*/  CS2R R34, SRZ ;  /* 0x0000000000227805 */ /* 0x000fe2000001ff00 */
[----:B------:R0:W-:Y:S01]  /*03d0*/  STL [R1+0x1c], R15 ;  /* 0x00001c0f01007387 */ /* 0x0001e20000100800 */
[----:B------:R-:W-:Y:S02]  /*03e0*/  LOP3.LUT R6, R6, 0x1c, R7, 0xf8, !PT ;  /* 0x0000001c06067812 */ /* 0x000fe400078ef807 */
[----:B------:R-:W-:Y:S02]  /*03f0*/  CS2R R6, SRZ ;  /* 0x0000000000067805 */ /* 0x000fe4000001ff00 */
[----:B------:R-:W-:Y:S01]  /*0400*/  CS2R R32, SRZ ;  /* 0x0000000000207805 */ /* 0x000fe2000001ff00 */
[----:B------:R1:W-:Y:S01]  /*0410*/  STL.64 [R1+0x28], R4 ;  /* 0x0000280401007387 */ /* 0x0003e20000100a00 */
[----:B------:R-:W-:-:S02]  /*0420*/  CS2R R38, SRZ ;  /* 0x0000000000267805 */ /* 0x000fc4000001ff00 */
[----:B------:R-:W-:Y:S02]  /*0430*/  CS2R R36, SRZ ;  /* 0x0000000000247805 */ /* 0x000fe4000001ff00 */
[----:B------:R-:W-:Y:S02]  /*0440*/  CS2R R42, SRZ ;  /* 0x00000000002a7805 */ /* 0x000fe4000001ff00 */
[----:B------:R-:W-:Y:S02]  /*0450*/  CS2R R40, SRZ ;  /* 0x0000000000287805 */ /* 0x000fe4000001ff00 */
[----:B------:R-:W-:Y:S02]  /*0460*/  CS2R R46, SRZ ;  /* 0x00000000002e7805 */ /* 0x000fe4000001ff00 */
[----:B0-----:R-:W-:Y:S02]  /*0470*/  IADD3 R15, PT, PT, R14, R19, RZ ;  /* 0x000000130e0f7210 */ /* 0x001fe40007ffe0ff */
[----:B------:R-:W-:-:S02]  /*0480*/  CS2R R44, SRZ ;  /* 0x00000000002c7805 */ /* 0x000fc4000001ff00 */
[----:B------:R-:W-:Y:S02]  /*0490*/  CS2R R50, SRZ ;  /* 0x0000000000327805 */ /* 0x000fe4000001ff00 */
[----:B------:R-:W-:Y:S02]  /*04a0*/  CS2R R48, SRZ ;  /* 0x0000000000307805 */ /* 0x000fe4000001ff00 */
[----:B------:R-:W-:Y:S01]  /*04b0*/  CS2R R54, SRZ ;  /* 0x0000000000367805 */ /* 0x000fe2000001ff00 */
[----:B------:R0:W-:Y:S01]  /*04c0*/  STL [R1+0x10], R15 ;  /* 0x0000100f01007387 */ /* 0x0001e20000100800 */
[----:B-1----:R-:W-:Y:S02]  /*04d0*/  CS2R R4, SRZ ;  /* 0x0000000000047805 */ /* 0x002fe4000001ff00 */
[----:B------:R-:W-:Y:S02]  /*04e0*/  CS2R R52, SRZ ;  /* 0x0000000000347805 */ /* 0x000fe4000001ff00 */
[----:B------:R-:W-:-:S02]  /*04f0*/  CS2R R58, SRZ ;  /* 0x00000000003a7805 */ /* 0x000fc4000001ff00 */
[----:B------:R-:W-:Y:S02]  /*0500*/  CS2R R56, SRZ ;  /* 0x0000000000387805 */ /* 0x000fe4000001ff00 */
[----:B------:R-:W-:Y:S02]  /*0510*/  CS2R R62, SRZ ;  /* 0x00000000003e7805 */ /* 0x000fe4000001ff00 */
[----:B------:R-:W-:Y:S02]  /*0520*/  CS2R R60, SRZ ;  /* 0x00000000003c7805 */ /* 0x000fe4000001ff00 */
[----:B------:R-:W-:Y:S01]  /*0530*/  LEA.HI R17, R17, R0, RZ, 0x3 ;  /* 0x0000000011117211 */ /* 0x000fe200078f18ff */
[----:B--2---:R0:W-:Y:S04]  /*0540*/  STS [R16], R8 ;  /* 0x0000000810007388 */ /* 0x0041e80000000800 */
[----:B------:R0:W-:Y:S04]  /*0550*/  STS [R16+0x200], R9 ;  /* 0x0002000910007388 */ /* 0x0001e80000000800 */
[----:B------:R0:W-:Y:S04]  /*0560*/  STS [R16+0x400], R10 ;  /* 0x0004000a10007388 */ /* 0x0001e80000000800 */
[----:B------:R0:W-:Y:S04]  /*0570*/  STS [R16+0x600], R11 ;  /* 0x0006000b10007388 */ /* 0x0001e80000000800 */
[----:B---3--:R0:W-:Y:S01]  /*0580*/  STS.128 [R15], R120 ;  /* 0x000000780f007388 */ /* 0x0081e20000000c00 */
[----:B------:R-:W-:Y:S06]  /*0590*/  BAR.SYNC.DEFER_BLOCKING 0x0 ;  /* 0x0000000000007b1d */ /* 0x000fec0000010000 */
[----:B------:R-:W-:Y:S05]  /*05a0*/  @!P0 BRA `(.L_x_0) ;  /* 0x0000001400748947 */ /* 0x000fea0003800000 */
[C---:B------:R-:W-:Y:S01]  /*05b0*/  SHF.L.U32 R14, R72.reuse, 0x4, RZ ;  /* 0x00000004480e7819 */ /* 0x040fe200000006ff */
[----:B------:R-:W-:Y:S01]  /*05c0*/  HFMA2 R67, -RZ, RZ, 0, 0 ;  /* 0x00000000ff437431 */ /* 0x000fe200000001ff */
[----:B0-----:R-:W-:Y:S01]  /*05d0*/  LOP3.LUT R15, R72, 0xffff, RZ, 0xc0, !PT ;  /* 0x0000ffff480f7812 */ /* 0x001fe200078ec0ff */
[----:B------:R-:W-:Y:S01]  /*05e0*/  UMOV UR4, URZ ;  /* 0x000000ff00047c82 */ /* 0x000fe20008000000 */
[----:B------:R-:W-:Y:S01]  /*05f0*/  LOP3.LUT R13, R13, 0x1, RZ, 0xc0, !PT ;  /* 0x000000010d0d7812 */ /* 0x000fe200078ec0ff */
[----:B------:R-:W-:Y:S01]  /*0600*/  UMOV UR5, URZ ;  /* 0x000000ff00057c82 */ /* 0x000fe20008000000 */
[----:B------:R-:W-:Y:S02]  /*0610*/  LOP3.LUT R14, R14, 0x70, RZ, 0xe2, !PT ;  /* 0x000000700e0e7812 */ /* 0x000fe400078ee2ff */
[----:B------:R-:W-:Y:S02]  /*0620*/  SHF.R.U32.HI R15, RZ, 0x3, R15 ;  /* 0x00000003ff0f7819 */ /* 0x000fe4000001160f */
[----:B------:R-:W-:-:S02]  /*0630*/  LEA R14, R13, R14, 0x8 ;  /* 0x0000000e0d0e7211 */ /* 0x000fc400078e40ff */
[----:B------:R-:W-:Y:S02]  /*0640*/  LOP3.LUT R12, R12, 0x180, RZ, 0xc0, !PT ;  /* 0x000001800c0c7812 */ /* 0x000fe400078ec0ff */
[----:B------:R-:W-:Y:S02]  /*0650*/  LOP3.LUT R15, R15, 0x3, RZ, 0xc0, !PT ;  /* 0x000000030f0f7812 */ /* 0x000fe400078ec0ff */
[----:B------:R-:W-:Y:S02]  /*0660*/  IADD3 R124, P0, PT, R2, 0x20, RZ ;  /* 0x00000020027c7810 */ /* 0x000fe40007f1e0ff */
[----:B------:R-:W-:Y:S02]  /*0670*/  SHF.L.U32 R0, R0, 0x3, RZ ;  /* 0x0000000300007819 */ /* 0x000fe400000006ff */
[----:B------:R-:W-:Y:S02]  /*0680*/  IADD3 R2, PT, PT, R14, 0x80, R19 ;  /* 0x000000800e027810 */ /* 0x000fe40007ffe013 */
[----:B------:R-:W-:Y:S01]  /*0690*/  LEA R12, R15, R12, 0x4 ;  /* 0x0000000c0f0c7211 */ /* 0x000fe200078e20ff */
[----:B------:R-:W-:Y:S01]  /*06a0*/  IMAD.WIDE R118, R0, 0x4, R118 ;  /* 0x0000000400767825 */ /* 0x000fe200078e0276 */
[----:B------:R-:W-:Y:S01]  /*06b0*/  SHF.R.S32.HI R125, RZ, 0x3, R17 ;  /* 0x00000003ff7d7819 */ /* 0x000fe20000011411 */
[----:B------:R0:W-:Y:S01]  /*06c0*/  STL [R1+0x24], R2 ;  /* 0x0000240201007387 */ /* 0x0001e20000100800 */
[----:B------:R-:W-:-:S02]  /*06d0*/  IADD3 R0, PT, PT, R12, 0x40, R73 ;  /* 0x000000400c007810 */ /* 0x000fc40007ffe049 */
[----:B------:R-:W-:Y:S01]  /*06e0*/  IADD3.X R117, PT, PT, RZ, R3, RZ, P0, !PT ;  /* 0x00000003ff757210 */ /* 0x000fe200007fe4ff */
[----:B------:R1:W-:Y:S04]  /*06f0*/  STL [R1], R8 ;  /* 0x0000000801007387 */ /* 0x0003e80000100800 */
[----:B------:R1:W-:Y:S01]  /*0700*/  STL [R1+0x4], R9 ;  /* 0x0000040901007387 */ /* 0x0003e20000100800 */
[----:B0-----:R-:W-:-:S03]  /*0710*/  IADD3 R2, PT, PT, R125, -0x1, RZ ;  /* 0xffffffff7d027810 */ /* 0x001fc60007ffe0ff */
[----:B------:R1:W-:Y:S04]  /*0720*/  STL [R1+0x8], R10 ;  /* 0x0000080a01007387 */ /* 0x0003e80000100800 */
[----:B------:R1:W-:Y:S04]  /*0730*/  STL [R1+0xc], R11 ;  /* 0x00000c0b01007387 */ /* 0x0003e80000100800 */
[----:B------:R1:W-:Y:S02]  /*0740*/  STL [R1+0x20], R0 ;  /* 0x0000200001007387 */ /* 0x0003e40000100800 */
.L_x_4:
[----:B-1----:R-:W-:Y:S01]  /*0750*/  IADD3 R0, PT, PT, R125, -0x1, RZ ;  /* 0xffffffff7d007810 */ /* 0x002fe20007ffe0ff */
[----:B------:R-:W-:-:S03]  /*0760*/  USHF.L.U32 UR7, UR5, 0xc, URZ ;  /* 0x0000000c05077899 */ /* 0x000fc600080006ff */
[----:B------:R-:W-:-:S13]  /*0770*/  ISETP.LE.AND P0, PT, R0, UR4, PT ;  /* 0x0000000400007c0c */ /* 0x000fda000bf03270 */
[----:B-----5:R-:W-:Y:S05]  /*0780*/  @P0 BRA `(.L_x_1) ;  /* 0x0000000000240947 */ /* 0x020fea0003800000 */
[----:B------:R-:W2:Y:S04]  /*0790*/  LDL R2, [R1+0x14] ;  /* 0x0000140001027983 */ /* 0x000ea80000100800 */
[----:B------:R-:W3:Y:S01]  /*07a0*/  LDL R0, [R1+0x18] ;  /* 0x0000180001007983 */ /* 0x000ee20000100800 */
[----:B------:R-:W-:Y:S01]  /*07b0*/  MOV R116, R124 ;  /* 0x0000007c00747202 */ /* 0x000fe20000000f00 */
[----:B--2---:R-:W-:-:S04]  /*07c0*/  IMAD.WIDE R120, R2, 0x4, R118 ;  /* 0x0000000402787825 */ /* 0x004fc800078e0276 */
[----:B---3--:R-:W-:Y:S02]  /*07d0*/  IMAD.WIDE R2, R0, 0x4, R116 ;  /* 0x0000000400027825 */ /* 0x008fe400078e0274 */
[----:B------:R-:W5:Y:S04]  /*07e0*/  LDG.E.128 R120, desc[UR8][R120.64] ;  /* 0x0000000878787981 */ /* 0x000f68000c1e1d00 */
[----:B------:R-:W2:Y:S04]  /*07f0*/  LDG.E.128 R8, desc[UR8][R2.64] ;  /* 0x0000000802087981 */ /* 0x000ea8000c1e1d00 */
[----:B--2---:R0:W-:Y:S04]  /*0800*/  STL.64 [R1], R8 ;  /* 0x0000000801007387 */ /* 0x0041e80000100a00 */
[----:B------:R0:W-:Y:S02]  /*0810*/  STL.64 [R1+0x8], R10 ;  /* 0x0000080a01007387 */ /* 0x0001e40000100a00 */
.L_x_1:
[----:B------:R-:W2:Y:S04]  /*0820*/  LDL R0, [R1+0x24] ;  /* 0x0000240001007983 */ /* 0x000ea80000100800 */
[----:B------:R-:W3:Y:S01]  /*0830*/  LDL R2, [R1+0x20] ;  /* 0x0000200001027983 */ /* 0x000ee20000100800 */
[----:B------:R-:W-:Y:S01]  /*0840*/  UMOV UR6, URZ ;  /* 0x000000ff00067c82 */ /* 0x000fe20008000000 */
[----:B--2---:R-:W-:Y:S02]  /*0850*/  IADD3 R0, PT, PT, R0, UR7, RZ ;  /* 0x0000000700007c10 */ /* 0x004fe4000fffe0ff */
[----:B---3--:R-:W-:-:S07]  /*0860*/  IADD3 R2, PT, PT, R2, UR7, RZ ;  /* 0x0000000702027c10 */ /* 0x008fce000fffe0ff */
.L_x_2:
[----:B------:R-:W-:Y:S01]  /*0870*/  LDS.128 R16, [R2+-0x40] ;  /* 0xffffc00002107984 */ /* 0x000fe20000000c00 */
[----:B------:R-:W-:-:S03]  /*0880*/  UIADD3 UR6, UPT, UPT, UR6, 0x4, URZ ;  /* 0x0000000406067890 */ /* 0x000fc6000fffe0ff */
[----:B------:R-:W1:Y:S01]  /*0890*/  LDS.128 R88, [R0+-0x80] ;  /* 0xffff800000587984 */ /* 0x000e620000000c00 */
[----:B------:R-:W-:-:S03]  /*08a0*/  UISETP.NE.AND UP0, UPT, UR6, 0x8, UPT ;  /* 0x000000080600788c */ /* 0x000fc6000bf05270 */
[----:B------:R-:W2:Y:S04]  /*08b0*/  LDS.128 R72, [R0] ;  /* 0x0000000000487984 */ /* 0x000ea80000000c00 */
[----:B------:R-:W3:Y:S01]  /*08c0*/  LDS.128 R84, [R2] ;  /* 0x0000000002547984 */ /* 0x000ee20000000c00 */
[CC--:B-1----:R-:W-:Y:S01]  /*08d0*/  FFMA R15, R17.reuse, R88.reuse, R52 ;  /* 0x00000058110f7223 */ /* 0x0c2fe20000000034 */
[C---:B------:R-:W-:Y:S01]  /*08e0*/  FFMA R3, R16.reuse, R88, R60 ;  /* 0x0000005810037223 */ /* 0x040fe2000000003c */
[C---:B0-----:R-:W-:Y:S01]  /*08f0*/  FFMA R8, R16.reuse, R89, R61 ;  /* 0x0000005910087223 */ /* 0x041fe2000000003d */
[C---:B------:R-:W-:Y:S01]  /*0900*/  FFMA R9, R16.reuse, R90, R62 ;  /* 0x0000005a10097223 */ /* 0x040fe2000000003e */
[C---:B--2---:R-:W-:Y:S01]  /*0910*/  FFMA R11, R16.reuse, R72, R56 ;  /* 0x00000048100b7223 */ /* 0x044fe20000000038 */
[C---:B------:R-:W-:Y:S01]  /*0920*/  FFMA R12, R16.reuse, R73, R57 ;  /* 0x00000049100c7223 */ /* 0x040fe20000000039 */
[C---:B------:R-:W-:Y:S01]  /*0930*/  FFMA R13, R16.reuse, R74, R58 ;  /* 0x0000004a100d7223 */ /* 0x040fe2000000003a */
[C---:B------:R-:W-:Y:S01]  /*0940*/  FFMA R10, R16.reuse, R91, R63 ;  /* 0x0000005b100a7223 */ /* 0x040fe2000000003f */
[----:B------:R-:W-:Y:S01]  /*0950*/  FFMA R14, R16, R75, R59 ;  /* 0x0000004b100e7223 */ /* 0x000fe2000000003b */
[C---:B------:R-:W-:Y:S01]  /*0960*/  FFMA R53, R17.reuse, R89, R53 ;  /* 0x0000005911357223 */ /* 0x040fe20000000035 */
[C---:B------:R-:W-:Y:S01]  /*0970*/  FFMA R54, R17.reuse, R90, R54 ;  /* 0x0000005a11367223 */ /* 0x040fe20000000036 */
[C---:B------:R-:W-:Y:S01]  /*0980*/  FFMA R55, R17.reuse, R91, R55 ;  /* 0x0000005b11377223 */ /* 0x040fe20000000037 */
        /* <DEDUP_REMOVED lines=20> */
[C---:B---3--:R-:W-:Y:S01]  /*0ad0*/  FFMA R114, R84.reuse, R88, R28 ;  /* 0x0000005854727223 */ /* 0x048fe2000000001c */
[C---:B------:R-:W-:Y:S01]  /*0ae0*/  FFMA R113, R84.reuse, R89, R29 ;  /* 0x0000005954717223 */ /* 0x040fe2000000001d */
[C---:B------:R-:W-:Y:S01]  /*0af0*/  FFMA R112, R84.reuse, R90, R30 ;  /* 0x0000005a54707223 */ /* 0x040fe2000000001e */
[----:B------:R-:W-:Y:S01]  /*0b00*/  FFMA R111, R84, R91, R31 ;  /* 0x0000005b546f7223 */ /* 0x000fe2000000001f */
[----:B------:R-:W-:Y:S01]  /*0b10*/  LDS.128 R36, [R2+0x1c0] ;  /* 0x0001c00002247984 */ /* 0x000fe20000000c00 */
[C---:B------:R-:W-:Y:S01]  /*0b20*/  FFMA R28, R85.reuse, R88, R20 ;  /* 0x00000058551c7223 */ /* 0x040fe20000000014 */
[C---:B------:R-:W-:Y:S01]  /*0b30*/  FFMA R29, R85.reuse, R89, R21 ;  /* 0x00000059551d7223 */ /* 0x040fe20000000015 */
[C---:B------:R-:W-:Y:S01]  /*0b40*/  FFMA R30, R85.reuse, R90, R22 ;  /* 0x0000005a551e7223 */ /* 0x040fe20000000016 */
[----:B------:R-:W0:Y:S01]  /*0b50*/  LDS.128 R40, [R0+0x180] ;  /* 0x0001800000287984 */ /* 0x000e220000000c00 */
[C---:B------:R-:W-:Y:S01]  /*0b60*/  FFMA R31, R85.reuse, R91, R23 ;  /* 0x0000005b551f7223 */ /* 0x040fe20000000017 */
[CC--:B------:R-:W-:Y:S01]  /*0b70*/  FFMA R32, R85.reuse, R72.reuse, R80 ;  /* 0x0000004855207223 */ /* 0x0c0fe20000000050 */
[----:B------:R-:W-:Y:S01]  /*0b80*/  FFMA R33, R85, R73, R81 ;  /* 0x0000004955217223 */ /* 0x000fe20000000051 */
[----:B------:R-:W1:Y:S01]  /*0b90*/  LDS.128 R16, [R0+0x200] ;  /* 0x0002000000107984 */ /* 0x000e620000000c00 */
[----:B------:R-:W-:Y:S01]  /*0ba0*/  FFMA R63, R86, R91, R79 ;  /* 0x0000005b563f7223 */ /* 0x000fe2000000004f */
[C---:B------:R-:W-:Y:S01]  /*0bb0*/  FFMA R103, R84.reuse, R72, R24 ;  /* 0x0000004854677223 */ /* 0x040fe20000000018 */
[C---:B------:R-:W-:Y:S01]  /*0bc0*/  FFMA R101, R84.reuse, R73, R25 ;  /* 0x0000004954657223 */ /* 0x040fe20000000019 */
[----:B------:R-:W2:Y:S01]  /*0bd0*/  LDS.128 R20, [R2+0x200] ;  /* 0x0002000002147984 */ /* 0x000ea20000000c00 */
[----:B------:R-:W-:Y:S01]  /*0be0*/  FFMA R100, R84, R74, R26 ;  /* 0x0000004a54647223 */ /* 0x000fe2000000001a */
[CC--:B------:R-:W-:Y:S01]  /*0bf0*/  FFMA R59, R86.reuse, R88.reuse, R76 ;  /* 0x00000058563b7223 */ /* 0x0c0fe2000000004c */
[-C--:B------:R-:W-:Y:S01]  /*0c00*/  FFMA R60, R86, R89.reuse, R77 ;  /* 0x00000059563c7223 */ /* 0x080fe2000000004d */
[C---:B------:R-:W-:Y:S01]  /*0c10*/  FFMA R79, R87.reuse, R88, R68 ;  /* 0x00000058574f7223 */ /* 0x040fe20000000044 */
[C---:B------:R-:W-:Y:S01]  /*0c20*/  FFMA R80, R87.reuse, R89, R69 ;  /* 0x0000005957507223 */ /* 0x040fe20000000045 */
[----:B------:R-:W-:Y:S01]  /*0c30*/  FFMA R81, R87, R90, R70 ;  /* 0x0000005a57517223 */ /* 0x000fe20000000046 */
[-C--:B------:R-:W-:Y:S01]  /*0c40*/  FFMA R84, R84, R75.reuse, R27 ;  /* 0x0000004b54547223 */ /* 0x080fe2000000001b */
[C---:B------:R-:W-:Y:S01]  /*0c50*/  FFMA R34, R85.reuse, R74, R82 ;  /* 0x0000004a55227223 */ /* 0x040fe20000000052 */
[-C--:B------:R-:W-:Y:S01]  /*0c60*/  FFMA R35, R85, R75.reuse, R83 ;  /* 0x0000004b55237223 */ /* 0x080fe20000000053 */
[C---:B------:R-:W-:Y:S01]  /*0c70*/  FFMA R78, R86.reuse, R90, R78 ;  /* 0x0000005a564e7223 */ /* 0x040fe2000000004e */
[CC--:B------:R-:W-:Y:S01]  /*0c80*/  FFMA R62, R86.reuse, R72.reuse, R4 ;  /* 0x00000048563e7223 */ /* 0x0c0fe20000000004 */
[C---:B------:R-:W-:Y:S01]  /*0c90*/  FFMA R77, R86.reuse, R75, R7 ;  /* 0x0000004b564d7223 */ /* 0x040fe20000000007 */
[C---:B------:R-:W-:Y:S01]  /*0ca0*/  FFMA R71, R87.reuse, R91, R71 ;  /* 0x0000005b57477223 */ /* 0x040fe20000000047 */
[C---:B------:R-:W-:Y:S01]  /*0cb0*/  FFMA R68, R87.reuse, R72, R64 ;  /* 0x0000004857447223 */ /* 0x040fe20000000040 */
[C---:B------:R-:W-:Y:S01]  /*0cc0*/  FFMA R69, R87.reuse, R73, R65 ;  /* 0x0000004957457223 */ /* 0x040fe20000000041 */
[CC--:B------:R-:W-:Y:S01]  /*0cd0*/  FFMA R70, R87.reuse, R74.reuse, R66 ;  /* 0x0000004a57467223 */ /* 0x0c0fe20000000042 */
[----:B------:R-:W-:Y:S01]  /*0ce0*/  FFMA R88, R87, R75, R67 ;  /* 0x0000004b57587223 */ /* 0x000fe20000000043 */
[----:B------:R-:W-:Y:S01]  /*0cf0*/  LDS.128 R24, [R2+0x3c0] ;  /* 0x0003c00002187984 */ /* 0x000fe20000000c00 */
[C---:B------:R-:W-:Y:S01]  /*0d00*/  FFMA R61, R86.reuse, R73, R5 ;  /* 0x00000049563d7223 */ /* 0x040fe20000000005 */
[----:B------:R-:W-:Y:S01]  /*0d10*/  FFMA R6, R86, R74, R6 ;  /* 0x0000004a56067223 */ /* 0x000fe20000000006 */
[C---:B0-----:R-:W-:Y:S01]  /*0d20*/  FFMA R87, R36.reuse, R40, R3 ;  /* 0x0000002824577223 */ /* 0x041fe20000000003 */
[C---:B------:R-:W-:Y:S01]  /*0d30*/  FFMA R82, R36.reuse, R41, R8 ;  /* 0x0000002924527223 */ /* 0x040fe20000000008 */
[C---:B------:R-:W-:Y:S01]  /*0d40*/  FFMA R93, R36.reuse, R42, R9 ;  /* 0x0000002a245d7223 */ /* 0x040fe20000000009 */
[C---:B------:R-:W-:Y:S01]  /*0d50*/  FFMA R92, R36.reuse, R43, R10 ;  /* 0x0000002b245c7223 */ /* 0x040fe2000000000a */
[C---:B-1----:R-:W-:Y:S01]  /*0d60*/  FFMA R91, R36.reuse, R16, R11 ;  /* 0x00000010245b7223 */ /* 0x042fe2000000000b */
        /* <DEDUP_REMOVED lines=27> */
[C---:B--2---:R-:W-:Y:S01]  /*0f20*/  FFMA R109, R21.reuse, R40, R28 ;  /* 0x00000028156d7223 */ /* 0x044fe2000000001c */
[----:B------:R-:W0:Y:S01]  /*0f30*/  LDS.128 R36, [R0+0x400] ;  /* 0x0004000000247984 */ /* 0x000e220000000c00 */
[C---:B------:R-:W-:Y:S01]  /*0f40*/  FFMA R108, R21.reuse, R41, R29 ;  /* 0x00000029156c7223 */ /* 0x040fe2000000001d */
[C---:B------:R-:W-:Y:S01]  /*0f50*/  FFMA R107, R21.reuse, R42, R30 ;  /* 0x0000002a156b7223 */ /* 0x040fe2000000001e */
[CC--:B------:R-:W-:Y:S01]  /*0f60*/  FFMA R106, R21.reuse, R43.reuse, R31 ;  /* 0x0000002b156a7223 */ /* 0x0c0fe2000000001f */
[----:B------:R-:W1:Y:S01]  /*0f70*/  LDS.128 R12, [R0+0x380] ;  /* 0x00038000000c7984 */ /* 0x000e620000000c00 */
[----:B------:R-:W-:Y:S01]  /*0f80*/  FFMA R3, R20, R40, R114 ;  /* 0x0000002814037223 */ /* 0x000fe20000000072 */
[C---:B------:R-:W-:Y:S01]  /*0f90*/  FFMA R5, R22.reuse, R42, R78 ;  /* 0x0000002a16057223 */ /* 0x040fe2000000004e */
[C---:B------:R-:W-:Y:S01]  /*0fa0*/  FFMA R72, R22.reuse, R43, R63 ;  /* 0x0000002b16487223 */ /* 0x040fe2000000003f */
[----:B------:R-:W2:Y:S01]  /*0fb0*/  LDS.128 R28, [R2+0x400] ;  /* 0x00040000021c7984 */ /* 0x000ea20000000c00 */
[C---:B------:R-:W-:Y:S01]  /*0fc0*/  FFMA R73, R22.reuse, R16, R62 ;  /* 0x0000001016497223 */ /* 0x040fe2000000003e */
[----:B------:R-:W-:Y:S01]  /*0fd0*/  FFMA R74, R22, R17, R61 ;  /* 0x00000011164a7223 */ /* 0x000fe2000000003d */
[C---:B------:R-:W-:Y:S01]  /*0fe0*/  FFMA R114, R20.reuse, R43, R111 ;  /* 0x0000002b14727223 */ /* 0x040fe2000000006f */
[CC--:B------:R-:W-:Y:S01]  /*0ff0*/  FFMA R116, R20.reuse, R41.reuse, R113 ;  /* 0x0000002914747223 */ /* 0x0c0fe20000000071 */
[C---:B------:R-:W-:Y:S01]  /*1000*/  FFMA R111, R20.reuse, R18, R100 ;  /* 0x00000012146f7223 */ /* 0x040fe20000000064 */
[-C--:B------:R-:W-:Y:S01]  /*1010*/  FFMA R113, R20, R16.reuse, R103 ;  /* 0x0000001014717223 */ /* 0x080fe20000000067 */
[-C--:B------:R-:W-:Y:S01]  /*1020*/  FFMA R105, R21, R16.reuse, R32 ;  /* 0x0000001015697223 */ /* 0x080fe20000000020 */
[----:B------:R-:W-:Y:S01]  /*1030*/  FFMA R100, R22, R41, R60 ;  /* 0x0000002916647223 */ /* 0x000fe2000000003c */
[C---:B------:R-:W-:Y:S01]  /*1040*/  FFMA R85, R23.reuse, R16, R68 ;  /* 0x0000001017557223 */ /* 0x040fe20000000044 */
[-C--:B------:R-:W-:Y:S01]  /*1050*/  FFMA R110, R20, R19.reuse, R84 ;  /* 0x00000013146e7223 */ /* 0x080fe20000000054 */
[----:B------:R-:W-:Y:S01]  /*1060*/  FFMA R8, R22, R19, R77 ;  /* 0x0000001316087223 */ /* 0x000fe2000000004d */
[C---:B------:R-:W-:Y:S01]  /*1070*/  FFMA R9, R23.reuse, R40, R79 ;  /* 0x0000002817097223 */ /* 0x040fe2000000004f */
[C---:B------:R-:W-:Y:S01]  /*1080*/  FFMA R10, R23.reuse, R41, R80 ;  /* 0x00000029170a7223 */ /* 0x040fe20000000050 */
[C---:B------:R-:W-:Y:S01]  /*1090*/  FFMA R11, R23.reuse, R42, R81 ;  /* 0x0000002a170b7223 */ /* 0x040fe20000000051 */
[----:B------:R-:W-:Y:S01]  /*10a0*/  FFMA R16, R23, R19, R88 ;  /* 0x0000001317107223 */ /* 0x000fe20000000058 */
[C---:B------:R-:W-:Y:S01]  /*10b0*/  FFMA R104, R21.reuse, R17, R33 ;  /* 0x0000001115687223 */ /* 0x040fe20000000021 */
[CC--:B------:R-:W-:Y:S01]  /*10c0*/  FFMA R103, R21.reuse, R18.reuse, R34 ;  /* 0x0000001215677223 */ /* 0x0c0fe20000000022 */
[----:B------:R-:W-:Y:S01]  /*10d0*/  FFMA R102, R21, R19, R35 ;  /* 0x0000001315667223 */ /* 0x000fe20000000023 */
[C---:B------:R-:W-:Y:S01]  /*10e0*/  FFMA R86, R23.reuse, R43, R71 ;  /* 0x0000002b17567223 */ /* 0x040fe20000000047 */
[CC--:B------:R-:W-:Y:S01]  /*10f0*/  FFMA R84, R23.reuse, R17.reuse, R69 ;  /* 0x0000001117547223 */ /* 0x0c0fe20000000045 */
[----:B------:R-:W-:Y:S01]  /*1100*/  FFMA R83, R23, R18, R70 ;  /* 0x0000001217537223 */ /* 0x000fe20000000046 */
[----:B------:R-:W-:Y:S01]  /*1110*/  LDS.128 R32, [R2+0x5c0] ;  /* 0x0005c00002207984 */ /* 0x000fe20000000c00 */
[C---:B------:R-:W-:Y:S01]  /*1120*/  FFMA R115, R20.reuse, R42, R112 ;  /* 0x0000002a14737223 */ /* 0x040fe20000000070 */
[----:B------:R-:W-:Y:S01]  /*1130*/  FFMA R112, R20, R17, R101 ;  /* 0x0000001114707223 */ /* 0x000fe20000000065 */
[C---:B------:R-:W-:Y:S01]  /*1140*/  FFMA R101, R22.reuse, R40, R59 ;  /* 0x0000002816657223 */ /* 0x040fe2000000003b */
[----:B------:R-:W3:Y:S01]  /*1150*/  LDS.128 R68, [R0+0x580] ;  /* 0x0005800000447984 */ /* 0x000ee20000000c00 */
[----:B------:R-:W-:Y:S01]  /*1160*/  FFMA R6, R22, R18, R6 ;  /* 0x0000001216067223 */ /* 0x000fe20000000006 */
[C---:B0-----:R-:W-:Y:S01]  /*1170*/  FFMA R58, R24.reuse, R38, R89 ;  /* 0x00000026183a7223 */ /* 0x041fe20000000059 */
[CC--:B------:R-:W-:Y:S01]  /*1180*/  FFMA R78, R27.reuse, R36.reuse, R65 ;  /* 0x000000241b4e7223 */ /* 0x0c0fe20000000041 */
[C---:B------:R-:W-:Y:S01]  /*1190*/  FFMA R77, R27.reuse, R37, R64 ;  /* 0x000000251b4d7223 */ /* 0x040fe20000000040 */
[C---:B------:R-:W-:Y:S01]  /*11a0*/  FFMA R56, R24.reuse, R36, R91 ;  /* 0x0000002418387223 */ /* 0x040fe2000000005b */
[----:B-1----:R-:W-:Y:S01]  /*11b0*/  FFMA R60, R24, R12, R87 ;  /* 0x0000000c183c7223 */ /* 0x002fe20000000057 */
[C---:B------:R-:W-:Y:S01]  /*11c0*/  FFMA R81, R27.reuse, R13, R75 ;  /* 0x0000000d1b517223 */ /* 0x040fe2000000004b */
[CC--:B------:R-:W-:Y:S01]  /*11d0*/  FFMA R80, R27.reuse, R14.reuse, R67 ;  /* 0x0000000e1b507223 */ /* 0x0c0fe20000000043 */
[CC--:B------:R-:W-:Y:S01]  /*11e0*/  FFMA R79, R27.reuse, R15.reuse, R66 ;  /* 0x0000000f1b4f7223 */ /* 0x0c0fe20000000042 */
[C---:B--2---:R-:W-:Y:S01]  /*11f0*/  FFMA R89, R30.reuse, R14, R5 ;  /* 0x0000000e1e597223 */ /* 0x044fe20000000005 */
[C---:B------:R-:W-:Y:S01]  /*1200*/  FFMA R88, R30.reuse, R15, R72 ;  /* 0x0000000f1e587223 */ /* 0x040fe20000000048 */
[C---:B------:R-:W-:Y:S01]  /*1210*/  FFMA R87, R30.reuse, R36, R73 ;  /* 0x000000241e577223 */ /* 0x040fe20000000049 */
[----:B------:R-:W-:Y:S01]  /*1220*/  FFMA R5, R30, R37, R74 ;  /* 0x000000251e057223 */ /* 0x000fe2000000004a */
[----:B------:R-:W0:Y:S01]  /*1230*/  LDS.128 R64, [R0+0x600] ;  /* 0x0006000000407984 */ /* 0x000e220000000c00 */
[C---:B------:R-:W-:Y:S01]  /*1240*/  FFMA R61, R24.reuse, R13, R82 ;  /* 0x0000000d183d7223 */ /* 0x040fe20000000052 */
[C---:B------:R-:W-:Y:S01]  /*1250*/  FFMA R62, R24.reuse, R14, R93 ;  /* 0x0000000e183e7223 */ /* 0x040fe2000000005d */
[C---:B------:R-:W-:Y:S01]  /*1260*/  FFMA R63, R24.reuse, R15, R92 ;  /* 0x0000000f183f7223 */ /* 0x040fe2000000005c */
[----:B------:R-:W1:Y:S01]  /*1270*/  LDS.128 R72, [R2+0x600] ;  /* 0x0006000002487984 */ /* 0x000e620000000c00 */
[C---:B------:R-:W-:Y:S01]  /*1280*/  FFMA R57, R24.reuse, R37, R90 ;  /* 0x0000002518397223 */ /* 0x040fe2000000005a */
[----:B------:R-:W-:Y:S01]  /*1290*/  FFMA R59, R24, R39, R95 ;  /* 0x00000027183b7223 */ /* 0x000fe2000000005f */
[-C--:B------:R-:W-:Y:S01]  /*12a0*/  FFMA R82, R27, R12.reuse, R76 ;  /* 0x0000000c1b527223 */ /* 0x080fe2000000004c */
        /* <DEDUP_REMOVED lines=14> */
[CC--:B------:R-:W-:Y:S01]  /*1390*/  FFMA R42, R26.reuse, R38.reuse, R96 ;  /* 0x000000261a2a7223 */ /* 0x0c0fe20000000060 */
[-C--:B------:R-:W-:Y:S01]  /*13a0*/  FFMA R43, R26, R39.reuse, R99 ;  /* 0x000000271a2b7223 */ /* 0x080fe20000000063 */
        /* <DEDUP_REMOVED lines=11> */
[----:B------:R-:W-:Y:S01]  /*1460*/  FFMA R4, R29, R15, R106 ;  /* 0x0000000f1d047223 */ /* 0x000fe2000000006a */
[-C--:B------:R-:W-:Y:S01]  /*1470*/  FFMA R91, R30, R12.reuse, R101 ;  /* 0x0000000c1e5b7223 */ /* 0x080fe20000000065 */
[----:B------:R-:W-:Y:S01]  /*1480*/  FFMA R9, R31, R12, R9 ;  /* 0x0000000c1f097223 */ /* 0x000fe20000000009 */
[----:B------:R-:W-:Y:S01]  /*1490*/  FFMA R19, R28, R39, R110 ;  /* 0x000000271c137223 */ /* 0x000fe2000000006e */
[C---:B------:R-:W-:Y:S01]  /*14a0*/  FFMA R17, R29.reuse, R13, R108 ;  /* 0x0000000d1d117223 */ /* 0x040fe2000000006c */
[C---:B------:R-:W-:Y:S01]  /*14b0*/  FFMA R3, R29.reuse, R36, R105 ;  /* 0x000000241d037223 */ /* 0x040fe20000000069 */
[C---:B------:R-:W-:Y:S01]  /*14c0*/  FFMA R94, R29.reuse, R37, R104 ;  /* 0x000000251d5e7223 */ /* 0x040fe20000000068 */
[CC--:B------:R-:W-:Y:S01]  /*14d0*/  FFMA R93, R29.reuse, R38.reuse, R103 ;  /* 0x000000261d5d7223 */ /* 0x0c0fe20000000067 */
[----:B------:R-:W-:Y:S01]  /*14e0*/  FFMA R92, R29, R39, R102 ;  /* 0x000000271d5c7223 */ /* 0x000fe20000000066 */
        /* <DEDUP_REMOVED lines=13> */
[C---:B------:R-:W-:Y:S01]  /*15c0*/  FFMA R63, R32.reuse, R71, R63 ;  /* 0x00000047203f7223 */ /* 0x040fe2000000003f */
[C---:B0-----:R-:W-:Y:S01]  /*15d0*/  FFMA R56, R32.reuse, R64, R56 ;  /* 0x0000004020387223 */ /* 0x041fe20000000038 */
        /* <DEDUP_REMOVED lines=19> */
[C---:B-1----:R-:W-:Y:S01]  /*1710*/  FFMA R30, R72.reuse, R70, R24 ;  /* 0x00000046481e7223 */ /* 0x042fe20000000018 */
[C---:B------:R-:W-:Y:S01]  /*1720*/  FFMA R36, R35.reuse, R68, R82 ;  /* 0x0000004423247223 */ /* 0x040fe20000000052 */
        /* <DEDUP_REMOVED lines=38> */
[----:B------:R-:W-:-:S02]  /*1990*/  IADD3 R0, PT, PT, R0, 0x800, RZ ;  /* 0x0000080000007810 */ /* 0x000fc40007ffe0ff */
[----:B------:R-:W-:Y:S01]  /*19a0*/  IADD3 R2, PT, PT, R2, 0x800, RZ ;  /* 0x0000080002027810 */ /* 0x000fe20007ffe0ff */
[----:B------:R-:W-:Y:S06]  /*19b0*/  BRA.U UP0, `(.L_x_2) ;  /* 0xffffffed00ac7547 */ /* 0x000fec000b83ffff */
[----:B------:R-:W-:-:S04]  /*19c0*/  IADD3 R95, PT, PT, R125, -0x1, RZ ;  /* 0xffffffff7d5f7810 */ /* 0x000fc80007ffe0ff */
[----:B------:R-:W-:-:S13]  /*19d0*/  ISETP.LE.AND P0, PT, R95, UR4, PT ;  /* 0x000000045f007c0c */ /* 0x000fda000bf03270 */
[----:B------:R-:W-:Y:S05]  /*19e0*/  @P0 BRA `(.L_x_3) ;  /* 0x0000000000580947 */ /* 0x000fea0003800000 */
[----:B------:R-:W2:Y:S04]  /*19f0*/  LDL R115, [R1+0x30] ;  /* 0x0000300001737983 */ /* 0x000ea80000100800 */
[----:B------:R-:W3:Y:S04]  /*1a00*/  LDL R116, [R1+0x1c] ;  /* 0x00001c0001747983 */ /* 0x000ee80000100800 */
[----:B------:R-:W4:Y:S04]  /*1a10*/  LDL R99, [R1] ;  /* 0x0000000001637983 */ /* 0x000f280000100800 */
[----:B------:R-:W4:Y:S04]  /*1a20*/  LDL R96, [R1+0x4] ;  /* 0x0000040001607983 */ /* 0x000f280000100800 */
[----:B------:R-:W4:Y:S04]  /*1a30*/  LDL R97, [R1+0x8] ;  /* 0x0000080001617983 */ /* 0x000f280000100800 */
[----:B------:R-:W4:Y:S04]  /*1a40*/  LDL R98, [R1+0xc] ;  /* 0x00000c0001627983 */ /* 0x000f280000100800 */
[----:B------:R-:W4:Y:S01]  /*1a50*/  LDL R95, [R1+0x10] ;  /* 0x00001000015f7983 */ /* 0x000f220000100800 */
[----:B------:R-:W-:Y:S01]  /*1a60*/  ULOP3.LUT UR6, UR7, 0x1000, URZ, 0x3c, !UPT ;  /* 0x0000100007067892 */ /* 0x000fe2000f8e3cff */
[----:B------:R-:W-:Y:S01]  /*1a70*/  IADD3 R124, P0, PT, R124, 0x20, RZ ;  /* 0x000000207c7c7810 */ /* 0x000fe20007f1e0ff */
[----:B------:R-:W-:-:S03]  /*1a80*/  ULOP3.LUT UR5, UR5, 0x1, URZ, 0x3c, !UPT ;  /* 0x0000000105057892 */ /* 0x000fc6000f8e3cff */
[----:B------:R-:W-:Y:S02]  /*1a90*/  IADD3.X R117, PT, PT, RZ, R117, RZ, P0, !PT ;  /* 0x00000075ff757210 */ /* 0x000fe400007fe4ff */
[----:B--2---:R-:W-:-:S04]  /*1aa0*/  IADD3 R0, PT, PT, R115, UR6, RZ ;  /* 0x0000000673007c10 */ /* 0x004fc8000fffe0ff */
[----:B---3--:R-:W-:-:S05]  /*1ab0*/  LEA R0, R116, R0, 0x2 ;  /* 0x0000000074007211 */ /* 0x008fca00078e10ff */
[----:B----4-:R-:W-:Y:S04]  /*1ac0*/  STS [R0], R99 ;  /* 0x0000006300007388 */ /* 0x010fe80000000800 */
[----:B------:R-:W-:Y:S04]  /*1ad0*/  STS [R0+0x200], R96 ;  /* 0x0002006000007388 */ /* 0x000fe80000000800 */
[----:B------:R-:W-:Y:S04]  /*1ae0*/  STS [R0+0x400], R97 ;  /* 0x0004006100007388 */ /* 0x000fe80000000800 */
[----:B------:R-:W-:Y:S04]  /*1af0*/  STS [R0+0x600], R98 ;  /* 0x0006006200007388 */ /* 0x000fe80000000800 */
[----:B-----5:R0:W-:Y:S02]  /*1b00*/  STS.128 [R95+UR6], R120 ;  /* 0x000000785f007988 */ /* 0x0201e40008000c06 */
[----:B0-----:R-:W0:Y:S02]  /*1b10*/  LDC R95, c[0x0][0x398] ;  /* 0x0000e600ff5f7b82 */ /* 0x001e240000000800 */
[----:B0-----:R-:W-:-:S05]  /*1b20*/  SHF.L.U32 R95, R95, 0x3, RZ ;  /* 0x000000035f5f7819 */ /* 0x001fca00000006ff */
[----:B------:R-:W-:Y:S01]  /*1b30*/  IMAD.WIDE R118, R95, 0x4, R118 ;  /* 0x000000045f767825 */ /* 0x000fe200078e0276 */
[----:B------:R-:W-:Y:S06]  /*1b40*/  BAR.SYNC.DEFER_BLOCKING 0x0 ;  /* 0x0000000000007b1d */ /* 0x000fec0000010000 */
.L_x_3:
[----:B------:R-:W-:-:S06]  /*1b50*/  UIADD3 UR4, UPT, UPT, UR4, 0x1, URZ ;  /* 0x0000000104047890 */ /* 0x000fcc000fffe0ff */
[----:B------:R-:W-:-:S13]  /*1b60*/  ISETP.NE.AND P0, PT, R125, UR4, PT ;  /* 0x000000047d007c0c */ /* 0x000fda000bf05270 */
[----:B------:R-:W-:Y:S05]  /*1b70*/  @P0 BRA `(.L_x_4) ;  /* 0xffffffe800f40947 */ /* 0x000fea000383ffff */
.L_x_0:
[----:B0-----:R-:W2:Y:S01]  /*1b80*/  LDL.LU.64 R10, [R1+0x28] ;  /* 0x00002800010a7983 */ /* 0x001ea20000300a00 */
[----:B------:R-:W0:Y:S01]  /*1b90*/  LDC R73, c[0x0][0x398] ;  /* 0x0000e600ff497b82 */ /* 0x000e220000000800 */
[----:B------:R-:W1:Y:S01]  /*1ba0*/  S2R R2, SR_TID.X ;  /* 0x0000000000027919 */ /* 0x000e620000002100 */
[----:B------:R-:W3:Y:S01]  /*1bb0*/  S2R R0, SR_TID.X ;  /* 0x0000000000007919 */ /* 0x000ee20000002100 */
[----:B------:R-:W4:Y:S01]  /*1bc0*/  S2R R3, SR_TID.X ;  /* 0x0000000000037919 */ /* 0x000f220000002100 */
[----:B-1----:R-:W-:Y:S02]  /*1bd0*/  SHF.L.U32 R2, R2, 0x1, RZ ;  /* 0x0000000102027819 */ /* 0x002fe400000006ff */
[----:B---3--:R-:W-:Y:S02]  /*1be0*/  SHF.R.U32.HI R0, RZ, 0x1, R0 ;  /* 0x00000001ff007819 */ /* 0x008fe40000011600 */
[----:B------:R-:W-:Y:S02]  /*1bf0*/  LOP3.LUT R2, R2, 0x40, RZ, 0xc0, !PT ;  /* 0x0000004002027812 */ /* 0x000fe400078ec0ff */
[----:B----4-:R-:W-:-:S02]  /*1c00*/  SHF.L.U32 R3, R3, 0x2, RZ ;  /* 0x0000000203037819 */ /* 0x010fc400000006ff */
[----:B------:R-:W-:Y:S02]  /*1c10*/  LOP3.LUT R0, R0, 0x6c, RZ, 0xc0, !PT ;  /* 0x0000006c00007812 */ /* 0x000fe400078ec0ff */
[----:B------:R-:W-:-:S05]  /*1c20*/  LOP3.LUT R2, R2, 0x1c, R3, 0xf8, !PT ;  /* 0x0000001c02027812 */ /* 0x000fca00078ef803 */
[----:B0-----:R-:W-:-:S05]  /*1c30*/  IMAD R2, R0, R73, R2 ;  /* 0x0000004900027224 */ /* 0x001fca00078e0202 */
[----:B------:R-:W-:Y:S01]  /*1c40*/  LEA R8, R73, R2, 0x4 ;  /* 0x0000000249087211 */ /* 0x000fe200078e20ff */
[----:B--2---:R-:W-:-:S04]  /*1c50*/  IMAD.WIDE R2, R2, 0x4, R10 ;  /* 0x0000000402027825 */ /* 0x004fc800078e020a */
[----:B------:R-:W-:-:S04]  /*1c60*/  IMAD.WIDE R8, R8, 0x4, R10 ;  /* 0x0000000408087825 */ /* 0x000fc800078e020a */
[----:B------:R-:W-:-:S04]  /*1c70*/  IMAD.WIDE R10, R73, 0x4, R2 ;  /* 0x00000004490a7825 */ /* 0x000fc800078e0202 */
[----:B------:R-:W-:-:S04]  /*1c80*/  IMAD.WIDE R12, R73, 0x4, R8 ;  /* 0x00000004490c7825 */ /* 0x000fc800078e0208 */
[----:B------:R-:W-:-:S04]  /*1c90*/  IMAD.WIDE R14, R73, 0x4, R10 ;  /* 0x00000004490e7825 */ /* 0x000fc800078e020a */
[C---:B------:R-:W-:Y:S01]  /*1ca0*/  IMAD.WIDE R16, R73.reuse, 0x4, R12 ;  /* 0x0000000449107825 */ /* 0x040fe200078e020c */
[----:B------:R-:W-:Y:S03]  /*1cb0*/  STG.E.128 desc[UR8][R2.64], R60 ;  /* 0x0000003c02007986 */ /* 0x000fe6000c101d08 */
[C---:B------:R-:W-:Y:S01]  /*1cc0*/  IMAD.WIDE R18, R73.reuse, 0x4, R14 ;  /* 0x0000000449127825 */ /* 0x040fe200078e020e */
[----:B------:R0:W-:Y:S04]  /*1cd0*/  STG.E.128 desc[UR8][R2.64+0x80], R56 ;  /* 0x0000803802007986 */ /* 0x0001e8000c101d08 */
[----:B------:R-:W-:Y:S04]  /*1ce0*/  STG.E.128 desc[UR8][R8.64], R28 ;  /* 0x0000001c08007986 */ /* 0x000fe8000c101d08 */
[----:B------:R-:W-:Y:S04]  /*1cf0*/  STG.E.128 desc[UR8][R8.64+0x80], R24 ;  /* 0x0000801808007986 */ /* 0x000fe8000c101d08 */
[----:B------:R-:W-:Y:S04]  /*1d00*/  STG.E.128 desc[UR8][R10.64], R52 ;  /* 0x000000340a007986 */ /* 0x000fe8000c101d08 */
[----:B------:R-:W-:Y:S01]  /*1d10*/  STG.E.128 desc[UR8][R10.64+0x80], R48 ;  /* 0x000080300a007986 */ /* 0x000fe2000c101d08 */
[----:B0-----:R-:W-:-:S03]  /*1d20*/  IMAD.WIDE R2, R73, 0x4, R16 ;  /* 0x0000000449027825 */ /* 0x001fc600078e0210 */
[----:B------:R-:W-:Y:S04]  /*1d30*/  STG.E.128 desc[UR8][R12.64], R20 ;  /* 0x000000140c007986 */ /* 0x000fe8000c101d08 */
        /* <DEDUP_REMOVED lines=8> */
[----:B------:R-:W-:Y:S01]  /*1dc0*/  STG.E.128 desc[UR8][R2.64+0x80], R64 ;  /* 0x0000804002007986 */ /* 0x000fe2000c101d08 */
[----:B------:R-:W-:Y:S05]  /*1dd0*/  EXIT ;  /* 0x000000000000794d */ /* 0x000fea0003800000 */
.L_x_5:
[----:B------:R-:W-:-:S00]  /*1de0*/  BRA `(.L_x_5) ;  /* 0xfffffffc00fc7947 */ /* 0x000fc0000383ffff */
[----:B------:R-:W-:-:S00]  /*1df0*/  NOP ;  /* 0x0000000000007918 */ /* 0x000fc00000000000 */
        /* <DEDUP_REMOVED lines=8> */
.L_x_6:


//--------------------- .nv.shared._Z13mm_new_8_copyPfS_S_i --------------------------
	.section	.nv.shared._Z13mm_new_8_copyPfS_S_i,"aw",@nobits
	.sectionflags	@""
	.align	4
.nv.shared._Z13mm_new_8_copyPfS_S_i:
	.zero		17408


//--------------------- .nv.shared.reserved.0     --------------------------
	.section	.nv.shared.reserved.0,"aw",@nobits
	.weak		__nv_reservedSMEM_offset_0_alias
	.size		__nv_reservedSMEM_offset_0_alias, 0, 64
	.other		__nv_reservedSMEM_offset_0_alias,@"STO_CUDA_RESERVED_SHARED STV_DEFAULT"
__nv_reservedSMEM_offset_0_alias:
	.zero		0
	.zero		64


//--------------------- .nv.constant0._Z13mm_new_8_copyPfS_S_i --------------------------
	.section	.nv.constant0._Z13mm_new_8_copyPfS_S_i,"a",@progbits
	.sectionflags	@""
	.align	4
.nv.constant0._Z13mm_new_8_copyPfS_S_i:
	.zero		924


//--------------------- SYMBOLS --------------------------

	.type		.nv.reservedSmem.offset0,@object
	.size		.nv.reservedSmem.offset0,0x4
	.type		.nv.reservedSmem.cap,@object
	.size		.nv.reservedSmem.cap,0x4
